//
// Generated by NVIDIA NVVM Compiler
//
// Compiler Build ID: CL-36424714
// Cuda compilation tools, release 13.0, V13.0.88
// Based on NVVM 20.0.0
//

.version 9.0
.target sm_100
.address_size 64

	// .globl	_Z6driverPiS_PS_S_
.extern .func  (.param .b64 func_retval0) malloc
(
	.param .b64 malloc_param_0
)
;
.extern .func  (.param .b32 func_retval0) vprintf
(
	.param .b64 vprintf_param_0,
	.param .b64 vprintf_param_1
)
;
.extern .func free
(
	.param .b64 free_param_0
)
;
.global .align 1 .b8 $str[4] = {37, 100, 10};

.visible .entry _Z6driverPiS_PS_S_(
	.param .u64 .ptr .align 1 _Z6driverPiS_PS_S__param_0,
	.param .u64 .ptr .align 1 _Z6driverPiS_PS_S__param_1,
	.param .u64 .ptr .align 1 _Z6driverPiS_PS_S__param_2,
	.param .u64 .ptr .align 1 _Z6driverPiS_PS_S__param_3
)
{
	.local .align 8 .b8 	__local_depot0[8];
	.reg .b64 	%SP;
	.reg .b64 	%SPL;
	.reg .pred 	%p<45>;
	.reg .b32 	%r<189>;
	.reg .b64 	%rd<54>;

	mov.u64 	%SPL, __local_depot0;
	cvta.local.u64 	%SP, %SPL;
	ld.param.u64 	%rd19, [_Z6driverPiS_PS_S__param_0];
	ld.param.u64 	%rd20, [_Z6driverPiS_PS_S__param_1];
	ld.param.u64 	%rd21, [_Z6driverPiS_PS_S__param_2];
	ld.param.u64 	%rd22, [_Z6driverPiS_PS_S__param_3];
	cvta.to.global.u64 	%rd1, %rd19;
	cvta.to.global.u64 	%rd2, %rd21;
	cvta.to.global.u64 	%rd3, %rd22;
	cvta.to.global.u64 	%rd4, %rd20;
	ld.global.u32 	%r40, [%rd4];
	mul.wide.s32 	%rd23, %r40, 4;
	{ // callseq 0, 0
	.param .b64 param0;
	st.param.b64 	[param0], %rd23;
	.param .b64 retval0;
	call.uni (retval0), 
	malloc, 
	(
	param0
	);
	ld.param.b64 	%rd24, [retval0];
	} // callseq 0
	ld.global.u32 	%r1, [%rd4];
	setp.lt.s32 	%p1, %r1, 1;
	mov.b32 	%r184, 0;
	@%p1 bra 	$L__BB0_13;
	and.b32  	%r2, %r1, 15;
	setp.lt.u32 	%p2, %r1, 16;
	mov.b32 	%r177, 0;
	mov.u32 	%r184, %r177;
	@%p2 bra 	$L__BB0_4;
	and.b32  	%r177, %r1, 2147483632;
	neg.s32 	%r171, %r177;
	add.s64 	%rd51, %rd1, 32;
	add.s64 	%rd50, %rd24, 32;
	mov.b32 	%r184, 0;
$L__BB0_3:
	.pragma "nounroll";
	ld.global.u32 	%r44, [%rd51+-32];
	and.b32  	%r45, %r44, -2147483647;
	setp.eq.s32 	%p3, %r45, 1;
	selp.u32 	%r46, 1, 0, %p3;
	add.s32 	%r47, %r184, %r46;
	st.u32 	[%rd50+-32], %r47;
	ld.global.u32 	%r48, [%rd51+-28];
	and.b32  	%r49, %r48, -2147483647;
	setp.eq.s32 	%p4, %r49, 1;
	selp.u32 	%r50, 1, 0, %p4;
	add.s32 	%r51, %r47, %r50;
	st.u32 	[%rd50+-28], %r51;
	ld.global.u32 	%r52, [%rd51+-24];
	and.b32  	%r53, %r52, -2147483647;
	setp.eq.s32 	%p5, %r53, 1;
	selp.u32 	%r54, 1, 0, %p5;
	add.s32 	%r55, %r51, %r54;
	st.u32 	[%rd50+-24], %r55;
	ld.global.u32 	%r56, [%rd51+-20];
	and.b32  	%r57, %r56, -2147483647;
	setp.eq.s32 	%p6, %r57, 1;
	selp.u32 	%r58, 1, 0, %p6;
	add.s32 	%r59, %r55, %r58;
	st.u32 	[%rd50+-20], %r59;
	ld.global.u32 	%r60, [%rd51+-16];
	and.b32  	%r61, %r60, -2147483647;
	setp.eq.s32 	%p7, %r61, 1;
	selp.u32 	%r62, 1, 0, %p7;
	add.s32 	%r63, %r59, %r62;
	st.u32 	[%rd50+-16], %r63;
	ld.global.u32 	%r64, [%rd51+-12];
	and.b32  	%r65, %r64, -2147483647;
	setp.eq.s32 	%p8, %r65, 1;
	selp.u32 	%r66, 1, 0, %p8;
	add.s32 	%r67, %r63, %r66;
	st.u32 	[%rd50+-12], %r67;
	ld.global.u32 	%r68, [%rd51+-8];
	and.b32  	%r69, %r68, -2147483647;
	setp.eq.s32 	%p9, %r69, 1;
	selp.u32 	%r70, 1, 0, %p9;
	add.s32 	%r71, %r67, %r70;
	st.u32 	[%rd50+-8], %r71;
	ld.global.u32 	%r72, [%rd51+-4];
	and.b32  	%r73, %r72, -2147483647;
	setp.eq.s32 	%p10, %r73, 1;
	selp.u32 	%r74, 1, 0, %p10;
	add.s32 	%r75, %r71, %r74;
	st.u32 	[%rd50+-4], %r75;
	ld.global.u32 	%r76, [%rd51];
	and.b32  	%r77, %r76, -2147483647;
	setp.eq.s32 	%p11, %r77, 1;
	selp.u32 	%r78, 1, 0, %p11;
	add.s32 	%r79, %r75, %r78;
	st.u32 	[%rd50], %r79;
	ld.global.u32 	%r80, [%rd51+4];
	and.b32  	%r81, %r80, -2147483647;
	setp.eq.s32 	%p12, %r81, 1;
	selp.u32 	%r82, 1, 0, %p12;
	add.s32 	%r83, %r79, %r82;
	st.u32 	[%rd50+4], %r83;
	ld.global.u32 	%r84, [%rd51+8];
	and.b32  	%r85, %r84, -2147483647;
	setp.eq.s32 	%p13, %r85, 1;
	selp.u32 	%r86, 1, 0, %p13;
	add.s32 	%r87, %r83, %r86;
	st.u32 	[%rd50+8], %r87;
	ld.global.u32 	%r88, [%rd51+12];
	and.b32  	%r89, %r88, -2147483647;
	setp.eq.s32 	%p14, %r89, 1;
	selp.u32 	%r90, 1, 0, %p14;
	add.s32 	%r91, %r87, %r90;
	st.u32 	[%rd50+12], %r91;
	ld.global.u32 	%r92, [%rd51+16];
	and.b32  	%r93, %r92, -2147483647;
	setp.eq.s32 	%p15, %r93, 1;
	selp.u32 	%r94, 1, 0, %p15;
	add.s32 	%r95, %r91, %r94;
	st.u32 	[%rd50+16], %r95;
	ld.global.u32 	%r96, [%rd51+20];
	and.b32  	%r97, %r96, -2147483647;
	setp.eq.s32 	%p16, %r97, 1;
	selp.u32 	%r98, 1, 0, %p16;
	add.s32 	%r99, %r95, %r98;
	st.u32 	[%rd50+20], %r99;
	ld.global.u32 	%r100, [%rd51+24];
	and.b32  	%r101, %r100, -2147483647;
	setp.eq.s32 	%p17, %r101, 1;
	selp.u32 	%r102, 1, 0, %p17;
	add.s32 	%r103, %r99, %r102;
	st.u32 	[%rd50+24], %r103;
	ld.global.u32 	%r104, [%rd51+28];
	and.b32  	%r105, %r104, -2147483647;
	setp.eq.s32 	%p18, %r105, 1;
	selp.u32 	%r106, 1, 0, %p18;
	add.s32 	%r184, %r103, %r106;
	st.u32 	[%rd50+28], %r184;
	add.s32 	%r171, %r171, 16;
	add.s64 	%rd51, %rd51, 64;
	add.s64 	%rd50, %rd50, 64;
	setp.ne.s32 	%p19, %r171, 0;
	@%p19 bra 	$L__BB0_3;
$L__BB0_4:
	setp.eq.s32 	%p20, %r2, 0;
	@%p20 bra 	$L__BB0_13;
	and.b32  	%r12, %r1, 7;
	setp.lt.u32 	%p21, %r2, 8;
	@%p21 bra 	$L__BB0_7;
	mul.wide.u32 	%rd25, %r177, 4;
	add.s64 	%rd26, %rd1, %rd25;
	ld.global.u32 	%r108, [%rd26];
	and.b32  	%r109, %r108, -2147483647;
	setp.eq.s32 	%p22, %r109, 1;
	selp.u32 	%r110, 1, 0, %p22;
	add.s32 	%r111, %r184, %r110;
	add.s64 	%rd27, %rd24, %rd25;
	st.u32 	[%rd27], %r111;
	ld.global.u32 	%r112, [%rd26+4];
	and.b32  	%r113, %r112, -2147483647;
	setp.eq.s32 	%p23, %r113, 1;
	selp.u32 	%r114, 1, 0, %p23;
	add.s32 	%r115, %r111, %r114;
	st.u32 	[%rd27+4], %r115;
	ld.global.u32 	%r116, [%rd26+8];
	and.b32  	%r117, %r116, -2147483647;
	setp.eq.s32 	%p24, %r117, 1;
	selp.u32 	%r118, 1, 0, %p24;
	add.s32 	%r119, %r115, %r118;
	st.u32 	[%rd27+8], %r119;
	ld.global.u32 	%r120, [%rd26+12];
	and.b32  	%r121, %r120, -2147483647;
	setp.eq.s32 	%p25, %r121, 1;
	selp.u32 	%r122, 1, 0, %p25;
	add.s32 	%r123, %r119, %r122;
	st.u32 	[%rd27+12], %r123;
	ld.global.u32 	%r124, [%rd26+16];
	and.b32  	%r125, %r124, -2147483647;
	setp.eq.s32 	%p26, %r125, 1;
	selp.u32 	%r126, 1, 0, %p26;
	add.s32 	%r127, %r123, %r126;
	st.u32 	[%rd27+16], %r127;
	ld.global.u32 	%r128, [%rd26+20];
	and.b32  	%r129, %r128, -2147483647;
	setp.eq.s32 	%p27, %r129, 1;
	selp.u32 	%r130, 1, 0, %p27;
	add.s32 	%r131, %r127, %r130;
	st.u32 	[%rd27+20], %r131;
	ld.global.u32 	%r132, [%rd26+24];
	and.b32  	%r133, %r132, -2147483647;
	setp.eq.s32 	%p28, %r133, 1;
	selp.u32 	%r134, 1, 0, %p28;
	add.s32 	%r135, %r131, %r134;
	st.u32 	[%rd27+24], %r135;
	ld.global.u32 	%r136, [%rd26+28];
	and.b32  	%r137, %r136, -2147483647;
	setp.eq.s32 	%p29, %r137, 1;
	selp.u32 	%r138, 1, 0, %p29;
	add.s32 	%r184, %r135, %r138;
	st.u32 	[%rd27+28], %r184;
	add.s32 	%r177, %r177, 8;
$L__BB0_7:
	setp.eq.s32 	%p30, %r12, 0;
	@%p30 bra 	$L__BB0_13;
	and.b32  	%r18, %r1, 3;
	setp.lt.u32 	%p31, %r12, 4;
	@%p31 bra 	$L__BB0_10;
	mul.wide.u32 	%rd28, %r177, 4;
	add.s64 	%rd29, %rd1, %rd28;
	ld.global.u32 	%r140, [%rd29];
	and.b32  	%r141, %r140, -2147483647;
	setp.eq.s32 	%p32, %r141, 1;
	selp.u32 	%r142, 1, 0, %p32;
	add.s32 	%r143, %r184, %r142;
	add.s64 	%rd30, %rd24, %rd28;
	st.u32 	[%rd30], %r143;
	ld.global.u32 	%r144, [%rd29+4];
	and.b32  	%r145, %r144, -2147483647;
	setp.eq.s32 	%p33, %r145, 1;
	selp.u32 	%r146, 1, 0, %p33;
	add.s32 	%r147, %r143, %r146;
	st.u32 	[%rd30+4], %r147;
	ld.global.u32 	%r148, [%rd29+8];
	and.b32  	%r149, %r148, -2147483647;
	setp.eq.s32 	%p34, %r149, 1;
	selp.u32 	%r150, 1, 0, %p34;
	add.s32 	%r151, %r147, %r150;
	st.u32 	[%rd30+8], %r151;
	ld.global.u32 	%r152, [%rd29+12];
	and.b32  	%r153, %r152, -2147483647;
	setp.eq.s32 	%p35, %r153, 1;
	selp.u32 	%r154, 1, 0, %p35;
	add.s32 	%r184, %r151, %r154;
	st.u32 	[%rd30+12], %r184;
	add.s32 	%r177, %r177, 4;
$L__BB0_10:
	setp.eq.s32 	%p36, %r18, 0;
	@%p36 bra 	$L__BB0_13;
	mul.wide.u32 	%rd31, %r177, 4;
	add.s64 	%rd53, %rd24, %rd31;
	add.s64 	%rd52, %rd1, %rd31;
	neg.s32 	%r182, %r18;
$L__BB0_12:
	.pragma "nounroll";
	ld.global.u32 	%r155, [%rd52];
	and.b32  	%r156, %r155, -2147483647;
	setp.eq.s32 	%p37, %r156, 1;
	selp.u32 	%r157, 1, 0, %p37;
	add.s32 	%r184, %r184, %r157;
	st.u32 	[%rd53], %r184;
	add.s64 	%rd53, %rd53, 4;
	add.s64 	%rd52, %rd52, 4;
	add.s32 	%r182, %r182, 1;
	setp.ne.s32 	%p38, %r182, 0;
	@%p38 bra 	$L__BB0_12;
$L__BB0_13:
	st.global.u32 	[%rd3], %r184;
	mul.wide.u32 	%rd32, %r184, 4;
	{ // callseq 1, 0
	.param .b64 param0;
	st.param.b64 	[param0], %rd32;
	.param .b64 retval0;
	call.uni (retval0), 
	malloc, 
	(
	param0
	);
	ld.param.b64 	%rd33, [retval0];
	} // callseq 1
	st.global.u64 	[%rd2], %rd33;
	ld.global.u32 	%r158, [%rd4];
	mul.wide.s32 	%rd35, %r158, 4;
	add.s64 	%rd36, %rd24, %rd35;
	ld.u32 	%r159, [%rd36+-4];
	st.global.u32 	[%rd3], %r159;
	ld.u32 	%r160, [%rd24];
	setp.ne.s32 	%p39, %r160, 1;
	@%p39 bra 	$L__BB0_15;
	ld.global.u64 	%rd37, [%rd2];
	ld.global.u32 	%r161, [%rd1];
	st.u32 	[%rd37], %r161;
$L__BB0_15:
	ld.global.u32 	%r187, [%rd4];
	setp.lt.s32 	%p40, %r187, 2;
	@%p40 bra 	$L__BB0_20;
	mov.b32 	%r186, 1;
$L__BB0_17:
	mul.wide.u32 	%rd38, %r186, 4;
	add.s64 	%rd39, %rd24, %rd38;
	ld.u32 	%r33, [%rd39];
	ld.u32 	%r163, [%rd39+-4];
	setp.eq.s32 	%p41, %r33, %r163;
	@%p41 bra 	$L__BB0_19;
	add.s64 	%rd41, %rd1, %rd38;
	ld.global.u32 	%r164, [%rd41];
	mul.wide.s32 	%rd42, %r33, 4;
	add.s64 	%rd43, %rd1, %rd42;
	st.global.u32 	[%rd43+-4], %r164;
	ld.global.u32 	%r187, [%rd4];
$L__BB0_19:
	add.s32 	%r186, %r186, 1;
	setp.lt.s32 	%p42, %r186, %r187;
	@%p42 bra 	$L__BB0_17;
$L__BB0_20:
	ld.global.u32 	%r165, [%rd3];
	setp.lt.s32 	%p43, %r165, 1;
	@%p43 bra 	$L__BB0_23;
	add.u64 	%rd44, %SP, 0;
	add.u64 	%rd18, %SPL, 0;
	mov.b32 	%r188, 0;
	mov.u64 	%rd47, $str;
$L__BB0_22:
	mul.wide.u32 	%rd45, %r188, 4;
	add.s64 	%rd46, %rd1, %rd45;
	ld.global.u32 	%r167, [%rd46];
	st.local.u32 	[%rd18], %r167;
	cvta.global.u64 	%rd48, %rd47;
	{ // callseq 2, 0
	.param .b64 param0;
	st.param.b64 	[param0], %rd48;
	.param .b64 param1;
	st.param.b64 	[param1], %rd44;
	.param .b32 retval0;
	call.uni (retval0), 
	vprintf, 
	(
	param0, 
	param1
	);
	ld.param.b32 	%r168, [retval0];
	} // callseq 2
	add.s32 	%r188, %r188, 1;
	ld.global.u32 	%r170, [%rd3];
	setp.lt.s32 	%p44, %r188, %r170;
	@%p44 bra 	$L__BB0_22;
$L__BB0_23:
	{ // callseq 3, 0
	.param .b64 param0;
	st.param.b64 	[param0], %rd24;
	call.uni 
	free, 
	(
	param0
	);
	} // callseq 3
	ret;

}


// ===== COMPILED SASS (sm_100) =====

	.target	sm_100

	.elftype	@"ET_EXEC"


//--------------------- .note.nv.tkinfo           --------------------------
	.section	.note.nv.tkinfo,"",@"SHT_NOTE"
	.sectionflags	@"SHF_NOTE_NV_TKINFO"
	.tkinfo
        /*0018*/ 	.word	0x00000002
        /*0030*/ 	.string	""
        /*0030*/ 	.string	"ptxas"
        /*0030*/ 	.string	"Cuda compilation tools, release 13.0, V13.0.88"
        /*0030*/ 	.string	"Build cuda_13.0.r13.0/compiler.36424714_0"
        /*0030*/ 	.string	"-arch sm_100 -m 64 "



//--------------------- .note.nv.cuinfo           --------------------------
	.section	.note.nv.cuinfo,"",@"SHT_NOTE"
	.sectionflags	@"SHF_NOTE_NV_CUINFO"
        /*0018*/ 	.short	0x0002
        /*001a*/ 	.short	0x0064
        /*001c*/ 	.short	0x0082
	.zero		2


//--------------------- .nv.info                  --------------------------
	.section	.nv.info,"",@"SHT_CUDA_INFO"
	.align	4


	//----- nvinfo : EIATTR_REGCOUNT
	.align		4
        /*0000*/ 	.byte	0x04, 0x2f
        /*0002*/ 	.short	(.L_2 - .L_1)
	.align		4
.L_1:
        /*0004*/ 	.word	index@(_Z6driverPiS_PS_S_)
        /*0008*/ 	.word	0x00000018


	//----- nvinfo : EIATTR_FRAME_SIZE
	.align		4
.L_2:
        /*000c*/ 	.byte	0x04, 0x11
        /*000e*/ 	.short	(.L_4 - .L_3)
	.align		4
.L_3:
        /*0010*/ 	.word	index@(_Z6driverPiS_PS_S_)
        /*0014*/ 	.word	0x00000008


	//----- nvinfo : EIATTR_MIN_STACK_SIZE
	.align		4
.L_4:
        /*0018*/ 	.byte	0x04, 0x12
        /*001a*/ 	.short	(.L_6 - .L_5)
	.align		4
.L_5:
        /*001c*/ 	.word	index@(_Z6driverPiS_PS_S_)
        /*0020*/ 	.word	0x00000008
.L_6:


//--------------------- .nv.compat                --------------------------
	.section	.nv.compat,"",@"SHT_CUDA_COMPAT_INFO"
	.align	4
        /*0000*/ 	.byte	0x02, 0x09, 0x00, 0x00, 0x02, 0x02, 0x01, 0x00, 0x02, 0x05, 0x05, 0x00, 0x03, 0x07, 0x01, 0x01
        /*0010*/ 	.byte	0x02, 0x03, 0x00, 0x00, 0x02, 0x06, 0x01, 0x00, 0x04, 0x0b, 0x08, 0x00, 0x09, 0x00, 0x00, 0x00
        /*0020*/ 	.byte	0x00, 0x00, 0x00, 0x00


//--------------------- .nv.info._Z6driverPiS_PS_S_ --------------------------
	.section	.nv.info._Z6driverPiS_PS_S_,"",@"SHT_CUDA_INFO"
	.sectionflags	@""
	.align	4


	//----- nvinfo : EIATTR_CUDA_API_VERSION
	.align		4
        /*0000*/ 	.byte	0x04, 0x37
        /*0002*/ 	.short	(.L_8 - .L_7)
.L_7:
        /*0004*/ 	.word	0x00000082


	//----- nvinfo : EIATTR_KPARAM_INFO
	.align		4
.L_8:
        /*0008*/ 	.byte	0x04, 0x17
        /*000a*/ 	.short	(.L_10 - .L_9)
.L_9:
        /*000c*/ 	.word	0x00000000
        /*0010*/ 	.short	0x0003
        /*0012*/ 	.short	0x0018
        /*0014*/ 	.byte	0x00, 0xf5, 0x21, 0x00


	//----- nvinfo : EIATTR_KPARAM_INFO
	.align		4
.L_10:
        /*0018*/ 	.byte	0x04, 0x17
        /*001a*/ 	.short	(.L_12 - .L_11)
.L_11:
        /*001c*/ 	.word	0x00000000
        /*0020*/ 	.short	0x0002
        /*0022*/ 	.short	0x0010
        /*0024*/ 	.byte	0x00, 0xf5, 0x21, 0x00


	//----- nvinfo : EIATTR_KPARAM_INFO
	.align		4
.L_12:
        /*0028*/ 	.byte	0x04, 0x17
        /*002a*/ 	.short	(.L_14 - .L_13)
.L_13:
        /*002c*/ 	.word	0x00000000
        /*0030*/ 	.short	0x0001
        /*0032*/ 	.short	0x0008
        /*0034*/ 	.byte	0x00, 0xf5, 0x21, 0x00


	//----- nvinfo : EIATTR_KPARAM_INFO
	.align		4
.L_14:
        /*0038*/ 	.byte	0x04, 0x17
        /*003a*/ 	.short	(.L_16 - .L_15)
.L_15:
        /*003c*/ 	.word	0x00000000
        /*0040*/ 	.short	0x0000
        /*0042*/ 	.short	0x0000
        /*0044*/ 	.byte	0x00, 0xf5, 0x21, 0x00


	//----- nvinfo : EIATTR_SPARSE_MMA_MASK
	.align		4
.L_16:
        /*0048*/ 	.byte	0x03, 0x50
        /*004a*/ 	.short	0x0000


	//----- nvinfo : EIATTR_MAXREG_COUNT
	.align		4
        /*004c*/ 	.byte	0x03, 0x1b
        /*004e*/ 	.short	0x00ff


	//----- nvinfo : EIATTR_EXTERNS
	.align		4
        /*0050*/ 	.byte	0x04, 0x0f
        /*0052*/ 	.short	(.L_18 - .L_17)


	//   ....[0]....
	.align		4
.L_17:
        /*0054*/ 	.word	index@(malloc)


	//   ....[1]....
	.align		4
        /*0058*/ 	.word	index@(vprintf)


	//   ....[2]....
	.align		4
        /*005c*/ 	.word	index@(free)


	//----- nvinfo : EIATTR_MERCURY_ISA_VERSION
	.align		4
.L_18:
        /*0060*/ 	.byte	0x03, 0x5f
        /*0062*/ 	.short	0x0101


	//----- nvinfo : EIATTR_VRC_CTA_INIT_COUNT
	.align		4
        /*0064*/ 	.byte	0x02, 0x4a
	.zero		1
	.zero		1


	//----- nvinfo : EIATTR_SYSCALL_OFFSETS
	.align		4
        /*0068*/ 	.byte	0x04, 0x46
        /*006a*/ 	.short	(.L_20 - .L_19)


	//   ....[0]....
.L_19:
        /*006c*/ 	.word	0x000000d0


	//   ....[1]....
        /*0070*/ 	.word	0x000010b0


	//   ....[2]....
        /*0074*/ 	.word	0x00001440


	//   ....[3]....
        /*0078*/ 	.word	0x00001500


	//----- nvinfo : EIATTR_EXIT_INSTR_OFFSETS
	.align		4
.L_20:
        /*007c*/ 	.byte	0x04, 0x1c
        /*007e*/ 	.short	(.L_22 - .L_21)


	//   ....[0]....
.L_21:
        /*0080*/ 	.word	0x00001510


	//----- nvinfo : EIATTR_CRS_STACK_SIZE
	.align		4
.L_22:
        /*0084*/ 	.byte	0x04, 0x1e
        /*0086*/ 	.short	(.L_24 - .L_23)
.L_23:
        /*0088*/ 	.word	0x00000000


	//----- nvinfo : EIATTR_CBANK_PARAM_SIZE
	.align		4
.L_24:
        /*008c*/ 	.byte	0x03, 0x19
        /*008e*/ 	.short	0x0020


	//----- nvinfo : EIATTR_PARAM_CBANK
	.align		4
        /*0090*/ 	.byte	0x04, 0x0a
        /*0092*/ 	.short	(.L_26 - .L_25)
	.align		4
.L_25:
        /*0094*/ 	.word	index@(.nv.constant0._Z6driverPiS_PS_S_)
        /*0098*/ 	.short	0x0380
        /*009a*/ 	.short	0x0020


	//----- nvinfo : EIATTR_SW_WAR
	.align		4
.L_26:
        /*009c*/ 	.byte	0x04, 0x36
        /*009e*/ 	.short	(.L_28 - .L_27)
.L_27:
        /*00a0*/ 	.word	0x00000008
.L_28:


//--------------------- .nv.callgraph             --------------------------
	.section	.nv.callgraph,"",@"SHT_CUDA_CALLGRAPH"
	.align	4
	.sectionentsize	8
	.align		4
        /*0000*/ 	.word	0x00000000
	.align		4
        /*0004*/ 	.word	0xffffffff
	.align		4
        /*0008*/ 	.word	index@(_Z6driverPiS_PS_S_)
	.align		4
        /*000c*/ 	.word	index@(free)
	.align		4
        /*0010*/ 	.word	index@(_Z6driverPiS_PS_S_)
	.align		4
        /*0014*/ 	.word	index@(vprintf)
	.align		4
        /*0018*/ 	.word	index@(_Z6driverPiS_PS_S_)
	.align		4
        /*001c*/ 	.word	index@(malloc)
	.align		4
        /*0020*/ 	.word	0x00000000
	.align		4
        /*0024*/ 	.word	0xfffffffe
	.align		4
        /*0028*/ 	.word	0x00000000
	.align		4
        /*002c*/ 	.word	0xfffffffd
	.align		4
        /*0030*/ 	.word	0x00000000
	.align		4
        /*0034*/ 	.word	0xfffffffc


//--------------------- .nv.constant4             --------------------------
	.section	.nv.constant4,"a",@progbits
	.align	8
	.align		8
.nv.constant4:
        /*0000*/ 	.dword	malloc
	.align		8
        /*0008*/ 	.dword	vprintf
	.align		8
        /*0010*/ 	.dword	free
	.align		8
        /*0018*/ 	.dword	$str


//--------------------- .text._Z6driverPiS_PS_S_  --------------------------
	.section	.text._Z6driverPiS_PS_S_,"ax",@progbits
	.align	128
        .global         _Z6driverPiS_PS_S_
        .type           _Z6driverPiS_PS_S_,@function
        .size           _Z6driverPiS_PS_S_,(.L_x_18 - _Z6driverPiS_PS_S_)
        .other          _Z6driverPiS_PS_S_,@"STO_CUDA_ENTRY STV_DEFAULT"
_Z6driverPiS_PS_S_:
.text._Z6driverPiS_PS_S_:
[----:B------:R-:W0:Y:S08]  /*0000*/  LDC R1, c[0x0][0x37c] ;  /* 0x0000df00ff017b82 */ /* 0x000e300000000800 */
[----:B------:R-:W1:Y:S01]  /*0010*/  LDC.64 R6, c[0x0][0x388] ;  /* 0x0000e200ff067b82 */ /* 0x000e620000000a00 */
[----:B------:R-:W1:Y:S01]  /*0020*/  LDCU.64 UR36, c[0x0][0x358] ;  /* 0x00006b00ff2477ac */ /* 0x000e620008000a00 */
[----:B0-----:R-:W-:Y:S01]  /*0030*/  VIADD R1, R1, 0xfffffff8 ;  /* 0xfffffff801017836 */ /* 0x001fe20000000000 */
[----:B-1----:R-:W2:Y:S01]  /*0040*/  LDG.E R4, desc[UR36][R6.64] ;  /* 0x0000002406047981 */ /* 0x002ea2000c1e1900 */
[----:B------:R-:W-:Y:S01]  /*0050*/  MOV R0, 0x0 ;  /* 0x0000000000007802 */ /* 0x000fe20000000f00 */
[----:B------:R-:W0:Y:S03]  /*0060*/  LDCU UR4, c[0x0][0x2f8] ;  /* 0x00005f00ff0477ac */ /* 0x000e260008000800 */
[----:B------:R1:W3:Y:S01]  /*0070*/  LDC.64 R8, c[0x4][R0] ;  /* 0x0100000000087b82 */ /* 0x0002e20000000a00 */
[----:B------:R-:W4:Y:S01]  /*0080*/  LDCU UR5, c[0x0][0x2fc] ;  /* 0x00005f80ff0577ac */ /* 0x000f220008000800 */
[----:B0-----:R-:W-:-:S05]  /*0090*/  IADD3 R2, P0, PT, R1, UR4, RZ ;  /* 0x0000000401027c10 */ /* 0x001fca000ff1e0ff */
[----:B----4-:R-:W-:Y:S02]  /*00a0*/  IMAD.X R18, RZ, RZ, UR5, P0 ;  /* 0x00000005ff127e24 */ /* 0x010fe400080e06ff */
[----:B-123--:R-:W-:-:S07]  /*00b0*/  IMAD.WIDE R4, R4, 0x4, RZ ;  /* 0x0000000404047825 */ /* 0x00efce00078e02ff */
[----:B------:R-:W-:-:S07]  /*00c0*/  LEPC R20, `(.L_x_0) ;  /* 0x000000001014794e */ /* 0x000fce0000000000 */
[----:B------:R-:W-:Y:S05]  /*00d0*/  CALL.ABS.NOINC R8 ;  /* 0x0000000008007343 */ /* 0x000fea0003c00000 */
.L_x_0:
[----:B------:R-:W0:Y:S02]  /*00e0*/  LDC.64 R8, c[0x0][0x388] ;  /* 0x0000e200ff087b82 */ /* 0x000e240000000a00 */
[----:B0-----:R-:W2:Y:S01]  /*00f0*/  LDG.E R8, desc[UR36][R8.64] ;  /* 0x0000002408087981 */ /* 0x001ea2000c1e1900 */
[----:B------:R-:W-:Y:S02]  /*0100*/  IMAD.MOV.U32 R0, RZ, RZ, RZ ;  /* 0x000000ffff007224 */ /* 0x000fe400078e00ff */
[----:B------:R-:W-:Y:S02]  /*0110*/  IMAD.MOV.U32 R16, RZ, RZ, R4 ;  /* 0x000000ffff107224 */ /* 0x000fe400078e0004 */
[----:B------:R-:W-:Y:S01]  /*0120*/  IMAD.MOV.U32 R17, RZ, RZ, R5 ;  /* 0x000000ffff117224 */ /* 0x000fe200078e0005 */
[----:B--2---:R-:W-:-:S13]  /*0130*/  ISETP.GE.AND P0, PT, R8, 0x1, PT ;  /* 0x000000010800780c */ /* 0x004fda0003f06270 */
[----:B------:R-:W-:Y:S05]  /*0140*/  @!P0 BRA `(.L_x_1) ;  /* 0x0000000c00c08947 */ /* 0x000fea0003800000 */
[C---:B------:R-:W-:Y:S01]  /*0150*/  ISETP.GE.U32.AND P1, PT, R8.reuse, 0x10, PT ;  /* 0x000000100800780c */ /* 0x040fe20003f26070 */
[----:B------:R-:W-:Y:S01]  /*0160*/  IMAD.MOV.U32 R3, RZ, RZ, RZ ;  /* 0x000000ffff037224 */ /* 0x000fe200078e00ff */
[----:B------:R-:W-:Y:S01]  /*0170*/  LOP3.LUT R10, R8, 0xf, RZ, 0xc0, !PT ;  /* 0x0000000f080a7812 */ /* 0x000fe200078ec0ff */
[----:B------:R-:W-:-:S03]  /*0180*/  IMAD.MOV.U32 R0, RZ, RZ, RZ ;  /* 0x000000ffff007224 */ /* 0x000fc600078e00ff */
[----:B------:R-:W-:-:S07]  /*0190*/  ISETP.NE.AND P0, PT, R10, RZ, PT ;  /* 0x000000ff0a00720c */ /* 0x000fce0003f05270 */
[----:B------:R-:W-:Y:S06]  /*01a0*/  @!P1 BRA `(.L_x_2) ;  /* 0x0000000400d49947 */ /* 0x000fec0003800000 */
[----:B------:R-:W0:Y:S01]  /*01b0*/  LDCU.64 UR4, c[0x0][0x380] ;  /* 0x00007000ff0477ac */ /* 0x000e220008000a00 */
[----:B------:R-:W-:Y:S01]  /*01c0*/  LOP3.LUT R3, R8, 0x7ffffff0, RZ, 0xc0, !PT ;  /* 0x7ffffff008037812 */ /* 0x000fe200078ec0ff */
[----:B------:R-:W-:Y:S01]  /*01d0*/  BSSY.RECONVERGENT B0, `(.L_x_2) ;  /* 0x0000072000007945 */ /* 0x000fe20003800200 */
[----:B------:R-:W-:Y:S01]  /*01e0*/  IADD3 R12, P1, PT, R16, 0x20, RZ ;  /* 0x00000020100c7810 */ /* 0x000fe20007f3e0ff */
[----:B------:R-:W-:Y:S02]  /*01f0*/  IMAD.MOV.U32 R0, RZ, RZ, RZ ;  /* 0x000000ffff007224 */ /* 0x000fe400078e00ff */
[----:B------:R-:W-:Y:S01]  /*0200*/  IMAD.MOV R9, RZ, RZ, -R3 ;  /* 0x000000ffff097224 */ /* 0x000fe200078e0a03 */
[----:B------:R-:W-:Y:S01]  /*0210*/  IADD3.X R13, PT, PT, RZ, R17, RZ, P1, !PT ;  /* 0x00000011ff0d7210 */ /* 0x000fe20000ffe4ff */
[----:B0-----:R-:W-:-:S04]  /*0220*/  UIADD3 UR4, UP0, UPT, UR4, 0x20, URZ ;  /* 0x0000002004047890 */ /* 0x001fc8000ff1e0ff */
[----:B------:R-:W-:Y:S02]  /*0230*/  UIADD3.X UR5, UPT, UPT, URZ, UR5, URZ, UP0, !UPT ;  /* 0x00000005ff057290 */ /* 0x000fe400087fe4ff */
[----:B------:R-:W-:-:S04]  /*0240*/  IMAD.U32 R4, RZ, RZ, UR4 ;  /* 0x00000004ff047e24 */ /* 0x000fc8000f8e00ff */
[----:B------:R-:W-:-:S07]  /*0250*/  IMAD.U32 R5, RZ, RZ, UR5 ;  /* 0x00000005ff057e24 */ /* 0x000fce000f8e00ff */
.L_x_3:
[----:B-1----:R-:W2:Y:S01]  /*0260*/  LDG.E R6, desc[UR36][R4.64+-0x20] ;  /* 0xffffe02404067981 */ /* 0x002ea2000c1e1900 */
[----:B------:R-:W-:Y:S02]  /*0270*/  VIADD R11, R0, 0x1 ;  /* 0x00000001000b7836 */ /* 0x000fe40000000000 */
[----:B------:R-:W-:Y:S01]  /*0280*/  IMAD.MOV.U32 R7, RZ, RZ, R13 ;  /* 0x000000ffff077224 */ /* 0x000fe200078e000d */
[----:B--2---:R-:W-:-:S04]  /*0290*/  LOP3.LUT R6, R6, 0x80000001, RZ, 0xc0, !PT ;  /* 0x8000000106067812 */ /* 0x004fc800078ec0ff */
[----:B------:R-:W-:Y:S01]  /*02a0*/  ISETP.NE.AND P1, PT, R6, 0x1, PT ;  /* 0x000000010600780c */ /* 0x000fe20003f25270 */
[----:B------:R-:W-:-:S12]  /*02b0*/  IMAD.MOV.U32 R6, RZ, RZ, R12 ;  /* 0x000000ffff067224 */ /* 0x000fd800078e000c */
[----:B------:R-:W-:-:S05]  /*02c0*/  @P1 IMAD.MOV R11, RZ, RZ, R0 ;  /* 0x000000ffff0b1224 */ /* 0x000fca00078e0200 */
[----:B------:R0:W-:Y:S04]  /*02d0*/  ST.E desc[UR36][R6.64+-0x20], R11 ;  /* 0xffffe00b06007985 */ /* 0x0001e8000c101924 */
[----:B------:R-:W2:Y:S01]  /*02e0*/  LDG.E R0, desc[UR36][R4.64+-0x1c] ;  /* 0xffffe42404007981 */ /* 0x000ea2000c1e1900 */
[----:B------:R-:W-:Y:S02]  /*02f0*/  IADD3 R13, PT, PT, R11, 0x1, RZ ;  /* 0x000000010b0d7810 */ /* 0x000fe40007ffe0ff */
[----:B--2---:R-:W-:-:S04]  /*0300*/  LOP3.LUT R0, R0, 0x80000001, RZ, 0xc0, !PT ;  /* 0x8000000100007812 */ /* 0x004fc800078ec0ff */
[----:B------:R-:W-:-:S13]  /*0310*/  ISETP.NE.AND P1, PT, R0, 0x1, PT ;  /* 0x000000010000780c */ /* 0x000fda0003f25270 */
[----:B------:R-:W-:-:S05]  /*0320*/  @P1 IMAD.MOV R13, RZ, RZ, R11 ;  /* 0x000000ffff0d1224 */ /* 0x000fca00078e020b */
[----:B------:R1:W-:Y:S04]  /*0330*/  ST.E desc[UR36][R6.64+-0x1c], R13 ;  /* 0xffffe40d06007985 */ /* 0x0003e8000c101924 */
[----:B------:R-:W2:Y:S01]  /*0340*/  LDG.E R0, desc[UR36][R4.64+-0x18] ;  /* 0xffffe82404007981 */ /* 0x000ea2000c1e1900 */
[----:B------:R-:W-:Y:S01]  /*0350*/  VIADD R15, R13, 0x1 ;  /* 0x000000010d0f7836 */ /* 0x000fe20000000000 */
[----:B--2---:R-:W-:-:S04]  /*0360*/  LOP3.LUT R0, R0, 0x80000001, RZ, 0xc0, !PT ;  /* 0x8000000100007812 */ /* 0x004fc800078ec0ff */
[----:B------:R-:W-:-:S13]  /*0370*/  ISETP.NE.AND P1, PT, R0, 0x1, PT ;  /* 0x000000010000780c */ /* 0x000fda0003f25270 */
[----:B------:R-:W-:-:S05]  /*0380*/  @P1 IMAD.MOV R15, RZ, RZ, R13 ;  /* 0x000000ffff0f1224 */ /* 0x000fca00078e020d */
[----:B------:R2:W-:Y:S04]  /*0390*/  ST.E desc[UR36][R6.64+-0x18], R15 ;  /* 0xffffe80f06007985 */ /* 0x0005e8000c101924 */
[----:B------:R-:W3:Y:S01]  /*03a0*/  LDG.E R0, desc[UR36][R4.64+-0x14] ;  /* 0xffffec2404007981 */ /* 0x000ee2000c1e1900 */
[----:B0-----:R-:W-:Y:S01]  /*03b0*/  VIADD R11, R15, 0x1 ;  /* 0x000000010f0b7836 */ /* 0x001fe20000000000 */
[----:B---3--:R-:W-:-:S04]  /*03c0*/  LOP3.LUT R0, R0, 0x80000001, RZ, 0xc0, !PT ;  /* 0x8000000100007812 */ /* 0x008fc800078ec0ff */
[----:B------:R-:W-:-:S13]  /*03d0*/  ISETP.NE.AND P1, PT, R0, 0x1, PT ;  /* 0x000000010000780c */ /* 0x000fda0003f25270 */
[----:B------:R-:W-:-:S05]  /*03e0*/  @P1 IMAD.MOV R11, RZ, RZ, R15 ;  /* 0x000000ffff0b1224 */ /* 0x000fca00078e020f */
[----:B------:R0:W-:Y:S04]  /*03f0*/  ST.E desc[UR36][R6.64+-0x14], R11 ;  /* 0xffffec0b06007985 */ /* 0x0001e8000c101924 */
[----:B------:R-:W3:Y:S01]  /*0400*/  LDG.E R0, desc[UR36][R4.64+-0x10] ;  /* 0xfffff02404007981 */ /* 0x000ee2000c1e1900 */
[----:B-1----:R-:W-:Y:S01]  /*0410*/  VIADD R13, R11, 0x1 ;  /* 0x000000010b0d7836 */ /* 0x002fe20000000000 */
[----:B---3--:R-:W-:-:S04]  /*0420*/  LOP3.LUT R0, R0, 0x80000001, RZ, 0xc0, !PT ;  /* 0x8000000100007812 */ /* 0x008fc800078ec0ff */
[----:B------:R-:W-:-:S13]  /*0430*/  ISETP.NE.AND P1, PT, R0, 0x1, PT ;  /* 0x000000010000780c */ /* 0x000fda0003f25270 */
[----:B------:R-:W-:-:S05]  /*0440*/  @P1 IMAD.MOV R13, RZ, RZ, R11 ;  /* 0x000000ffff0d1224 */ /* 0x000fca00078e020b */
[----:B------:R1:W-:Y:S04]  /*0450*/  ST.E desc[UR36][R6.64+-0x10], R13 ;  /* 0xfffff00d06007985 */ /* 0x0003e8000c101924 */
[----:B------:R-:W3:Y:S01]  /*0460*/  LDG.E R0, desc[UR36][R4.64+-0xc] ;  /* 0xfffff42404007981 */ /* 0x000ee2000c1e1900 */
[----:B--2---:R-:W-:Y:S02]  /*0470*/  IADD3 R15, PT, PT, R13, 0x1, RZ ;  /* 0x000000010d0f7810 */ /* 0x004fe40007ffe0ff */
[----:B---3--:R-:W-:-:S04]  /*0480*/  LOP3.LUT R0, R0, 0x80000001, RZ, 0xc0, !PT ;  /* 0x8000000100007812 */ /* 0x008fc800078ec0ff */
        /* <DEDUP_REMOVED lines=16> */
[----:B--2---:R-:W-:Y:S01]  /*0590*/  VIADD R15, R13, 0x1 ;  /* 0x000000010d0f7836 */ /* 0x004fe20000000000 */
[----:B---3--:R-:W-:-:S04]  /*05a0*/  LOP3.LUT R0, R0, 0x80000001, RZ, 0xc0, !PT ;  /* 0x8000000100007812 */ /* 0x008fc800078ec0ff */
[----:B------:R-:W-:-:S13]  /*05b0*/  ISETP.NE.AND P1, PT, R0, 0x1, PT ;  /* 0x000000010000780c */ /* 0x000fda0003f25270 */
[----:B------:R-:W-:-:S05]  /*05c0*/  @P1 IMAD.MOV R15, RZ, RZ, R13 ;  /* 0x000000ffff0f1224 */ /* 0x000fca00078e020d */
[----:B------:R2:W-:Y:S04]  /*05d0*/  ST.E desc[UR36][R6.64], R15 ;  /* 0x0000000f06007985 */ /* 0x0005e8000c101924 */
[----:B------:R-:W3:Y:S01]  /*05e0*/  LDG.E R0, desc[UR36][R4.64+0x4] ;  /* 0x0000042404007981 */ /* 0x000ee2000c1e1900 */
[----:B0-----:R-:W-:Y:S02]  /*05f0*/  IADD3 R11, PT, PT, R15, 0x1, RZ ;  /* 0x000000010f0b7810 */ /* 0x001fe40007ffe0ff */
        /* <DEDUP_REMOVED lines=21> */
[----:B------:R-:W-:Y:S04]  /*0750*/  ST.E desc[UR36][R6.64+0x10], R11 ;  /* 0x0000100b06007985 */ /* 0x000fe8000c101924 */
[----:B------:R-:W3:Y:S01]  /*0760*/  LDG.E R0, desc[UR36][R4.64+0x14] ;  /* 0x0000142404007981 */ /* 0x000ee2000c1e1900 */
[----:B-1----:R-:W-:Y:S02]  /*0770*/  IADD3 R13, PT, PT, R11, 0x1, RZ ;  /* 0x000000010b0d7810 */ /* 0x002fe40007ffe0ff */
        /* <DEDUP_REMOVED lines=10> */
[----:B------:R2:W3:Y:S01]  /*0820*/  LDG.E R0, desc[UR36][R4.64+0x1c] ;  /* 0x00001c2404007981 */ /* 0x0004e2000c1e1900 */
[----:B------:R-:W-:Y:S01]  /*0830*/  VIADD R9, R9, 0x10 ;  /* 0x0000001009097836 */ /* 0x000fe20000000000 */
[----:B------:R-:W-:-:S04]  /*0840*/  IADD3 R12, P3, PT, R6, 0x40, RZ ;  /* 0x00000040060c7810 */ /* 0x000fc80007f7e0ff */
[----:B0-----:R-:W-:Y:S02]  /*0850*/  IADD3.X R13, PT, PT, RZ, R7, RZ, P3, !PT ;  /* 0x00000007ff0d7210 */ /* 0x001fe40001ffe4ff */
[----:B--2---:R-:W-:-:S05]  /*0860*/  IADD3 R4, P2, PT, R4, 0x40, RZ ;  /* 0x0000004004047810 */ /* 0x004fca0007f5e0ff */
[----:B------:R-:W-:Y:S01]  /*0870*/  IMAD.X R5, RZ, RZ, R5, P2 ;  /* 0x000000ffff057224 */ /* 0x000fe200010e0605 */
[----:B---3--:R-:W-:-:S04]  /*0880*/  LOP3.LUT R0, R0, 0x80000001, RZ, 0xc0, !PT ;  /* 0x8000000100007812 */ /* 0x008fc800078ec0ff */
[----:B------:R-:W-:Y:S01]  /*0890*/  ISETP.NE.AND P1, PT, R0, 0x1, PT ;  /* 0x000000010000780c */ /* 0x000fe20003f25270 */
[----:B------:R-:W-:-:S12]  /*08a0*/  VIADD R0, R15, 0x1 ;  /* 0x000000010f007836 */ /* 0x000fd80000000000 */
[----:B------:R-:W-:Y:S01]  /*08b0*/  @P1 IMAD.MOV R0, RZ, RZ, R15 ;  /* 0x000000ffff001224 */ /* 0x000fe200078e020f */
[----:B------:R-:W-:-:S04]  /*08c0*/  ISETP.NE.AND P1, PT, R9, RZ, PT ;  /* 0x000000ff0900720c */ /* 0x000fc80003f25270 */
[----:B------:R1:W-:Y:S09]  /*08d0*/  ST.E desc[UR36][R6.64+0x1c], R0 ;  /* 0x00001c0006007985 */ /* 0x0003f2000c101924 */
[----:B------:R-:W-:Y:S05]  /*08e0*/  @P1 BRA `(.L_x_3) ;  /* 0xfffffff8005c1947 */ /* 0x000fea000383ffff */
[----:B------:R-:W-:Y:S05]  /*08f0*/  BSYNC.RECONVERGENT B0 ;  /* 0x0000000000007941 */ /* 0x000fea0003800200 */
.L_x_2:
[----:B------:R-:W-:Y:S04]  /*0900*/  BSSY.RECONVERGENT B0, `(.L_x_1) ;  /* 0x0000074000007945 */ /* 0x000fe80003800200 */
[----:B------:R-:W-:Y:S05]  /*0910*/  @!P0 BRA `(.L_x_4) ;  /* 0x0000000400c88947 */ /* 0x000fea0003800000 */
[----:B------:R-:W-:Y:S02]  /*0920*/  ISETP.GE.U32.AND P1, PT, R10, 0x8, PT ;  /* 0x000000080a00780c */ /* 0x000fe40003f26070 */
[----:B------:R-:W-:-:S04]  /*0930*/  LOP3.LUT R12, R8, 0x7, RZ, 0xc0, !PT ;  /* 0x00000007080c7812 */ /* 0x000fc800078ec0ff */
[----:B------:R-:W-:-:S07]  /*0940*/  ISETP.NE.AND P0, PT, R12, RZ, PT ;  /* 0x000000ff0c00720c */ /* 0x000fce0003f05270 */
[----:B------:R-:W-:Y:S06]  /*0950*/  @!P1 BRA `(.L_x_5) ;  /* 0x0000000000d09947 */ /* 0x000fec0003800000 */
[----:B------:R-:W0:Y:S02]  /*0960*/  LDC.64 R4, c[0x0][0x380] ;  /* 0x0000e000ff047b82 */ /* 0x000e240000000a00 */
[----:B0-----:R-:W-:-:S05]  /*0970*/  IMAD.WIDE.U32 R4, R3, 0x4, R4 ;  /* 0x0000000403047825 */ /* 0x001fca00078e0004 */
[----:B-1----:R-:W2:Y:S01]  /*0980*/  LDG.E R6, desc[UR36][R4.64] ;  /* 0x0000002404067981 */ /* 0x002ea2000c1e1900 */
[----:B------:R-:W-:Y:S01]  /*0990*/  VIADD R9, R0, 0x1 ;  /* 0x0000000100097836 */ /* 0x000fe20000000000 */
[----:B--2---:R-:W-:-:S04]  /*09a0*/  LOP3.LUT R6, R6, 0x80000001, RZ, 0xc0, !PT ;  /* 0x8000000106067812 */ /* 0x004fc800078ec0ff */
[----:B------:R-:W-:Y:S01]  /*09b0*/  ISETP.NE.AND P1, PT, R6, 0x1, PT ;  /* 0x000000010600780c */ /* 0x000fe20003f25270 */
[----:B------:R-:W-:-:S12]  /*09c0*/  IMAD.WIDE.U32 R6, R3, 0x4, R16 ;  /* 0x0000000403067825 */ /* 0x000fd800078e0010 */
        /* <DEDUP_REMOVED lines=18> */
[----:B------:R-:W-:-:S05]  /*0af0*/  @P1 IADD3 R9, PT, PT, R13, RZ, RZ ;  /* 0x000000ff0d091210 */ /* 0x000fca0007ffe0ff */
[----:B------:R0:W-:Y:S04]  /*0b00*/  ST.E desc[UR36][R6.64+0xc], R9 ;  /* 0x00000c0906007985 */ /* 0x0001e8000c101924 */
[----:B------:R-:W3:Y:S01]  /*0b10*/  LDG.E R0, desc[UR36][R4.64+0x10] ;  /* 0x0000102404007981 */ /* 0x000ee2000c1e1900 */
[----:B-1----:R-:W-:Y:S01]  /*0b20*/  VIADD R11, R9, 0x1 ;  /* 0x00000001090b7836 */ /* 0x002fe20000000000 */
[----:B---3--:R-:W-:-:S04]  /*0b30*/  LOP3.LUT R0, R0, 0x80000001, RZ, 0xc0, !PT ;  /* 0x8000000100007812 */ /* 0x008fc800078ec0ff */
[----:B------:R-:W-:-:S13]  /*0b40*/  ISETP.NE.AND P1, PT, R0, 0x1, PT ;  /* 0x000000010000780c */ /* 0x000fda0003f25270 */
[----:B------:R-:W-:-:S05]  /*0b50*/  @P1 IMAD.MOV R11, RZ, RZ, R9 ;  /* 0x000000ffff0b1224 */ /* 0x000fca00078e0209 */
[----:B------:R3:W-:Y:S04]  /*0b60*/  ST.E desc[UR36][R6.64+0x10], R11 ;  /* 0x0000100b06007985 */ /* 0x0007e8000c101924 */
[----:B------:R-:W4:Y:S01]  /*0b70*/  LDG.E R0, desc[UR36][R4.64+0x14] ;  /* 0x0000142404007981 */ /* 0x000f22000c1e1900 */
[----:B--2---:R-:W-:Y:S01]  /*0b80*/  VIADD R13, R11, 0x1 ;  /* 0x000000010b0d7836 */ /* 0x004fe20000000000 */
[----:B----4-:R-:W-:-:S04]  /*0b90*/  LOP3.LUT R0, R0, 0x80000001, RZ, 0xc0, !PT ;  /* 0x8000000100007812 */ /* 0x010fc800078ec0ff */
[----:B------:R-:W-:-:S13]  /*0ba0*/  ISETP.NE.AND P1, PT, R0, 0x1, PT ;  /* 0x000000010000780c */ /* 0x000fda0003f25270 */
[----:B------:R-:W-:-:S05]  /*0bb0*/  @P1 IMAD.MOV R13, RZ, RZ, R11 ;  /* 0x000000ffff0d1224 */ /* 0x000fca00078e020b */
[----:B------:R3:W-:Y:S04]  /*0bc0*/  ST.E desc[UR36][R6.64+0x14], R13 ;  /* 0x0000140d06007985 */ /* 0x0007e8000c101924 */
[----:B------:R-:W2:Y:S01]  /*0bd0*/  LDG.E R0, desc[UR36][R4.64+0x18] ;  /* 0x0000182404007981 */ /* 0x000ea2000c1e1900 */
[----:B0-----:R-:W-:Y:S01]  /*0be0*/  VIADD R9, R13, 0x1 ;  /* 0x000000010d097836 */ /* 0x001fe20000000000 */
[----:B--2---:R-:W-:-:S04]  /*0bf0*/  LOP3.LUT R0, R0, 0x80000001, RZ, 0xc0, !PT ;  /* 0x8000000100007812 */ /* 0x004fc800078ec0ff */
[----:B------:R-:W-:-:S13]  /*0c00*/  ISETP.NE.AND P1, PT, R0, 0x1, PT ;  /* 0x000000010000780c */ /* 0x000fda0003f25270 */
[----:B------:R-:W-:-:S05]  /*0c10*/  @P1 IMAD.MOV R9, RZ, RZ, R13 ;  /* 0x000000ffff091224 */ /* 0x000fca00078e020d */
[----:B------:R3:W-:Y:S04]  /*0c20*/  ST.E desc[UR36][R6.64+0x18], R9 ;  /* 0x0000180906007985 */ /* 0x0007e8000c101924 */
[----:B------:R-:W2:Y:S01]  /*0c30*/  LDG.E R0, desc[UR36][R4.64+0x1c] ;  /* 0x00001c2404007981 */ /* 0x000ea2000c1e1900 */
[----:B------:R-:W-:Y:S01]  /*0c40*/  VIADD R3, R3, 0x8 ;  /* 0x0000000803037836 */ /* 0x000fe20000000000 */
[----:B--2---:R-:W-:-:S04]  /*0c50*/  LOP3.LUT R0, R0, 0x80000001, RZ, 0xc0, !PT ;  /* 0x8000000100007812 */ /* 0x004fc800078ec0ff */
[----:B------:R-:W-:Y:S01]  /*0c60*/  ISETP.NE.AND P1, PT, R0, 0x1, PT ;  /* 0x000000010000780c */ /* 0x000fe20003f25270 */
[----:B------:R-:W-:-:S12]  /*0c70*/  VIADD R0, R9, 0x1 ;  /* 0x0000000109007836 */ /* 0x000fd80000000000 */
[----:B------:R-:W-:-:S05]  /*0c80*/  @P1 IADD3 R0, PT, PT, R9, RZ, RZ ;  /* 0x000000ff09001210 */ /* 0x000fca0007ffe0ff */
[----:B------:R3:W-:Y:S02]  /*0c90*/  ST.E desc[UR36][R6.64+0x1c], R0 ;  /* 0x00001c0006007985 */ /* 0x0007e4000c101924 */
.L_x_5:
[----:B------:R-:W-:Y:S05]  /*0ca0*/  @!P0 BRA `(.L_x_4) ;  /* 0x0000000000e48947 */ /* 0x000fea0003800000 */
[----:B------:R-:W-:Y:S02]  /*0cb0*/  ISETP.GE.U32.AND P1, PT, R12, 0x4, PT ;  /* 0x000000040c00780c */ /* 0x000fe40003f26070 */
[----:B------:R-:W-:-:S04]  /*0cc0*/  LOP3.LUT R8, R8, 0x3, RZ, 0xc0, !PT ;  /* 0x0000000308087812 */ /* 0x000fc800078ec0ff */
[----:B------:R-:W-:-:S07]  /*0cd0*/  ISETP.NE.AND P0, PT, R8, RZ, PT ;  /* 0x000000ff0800720c */ /* 0x000fce0003f05270 */
[----:B------:R-:W-:Y:S06]  /*0ce0*/  @!P1 BRA `(.L_x_6) ;  /* 0x0000000000709947 */ /* 0x000fec0003800000 */
[----:B------:R-:W0:Y:S02]  /*0cf0*/  LDC.64 R4, c[0x0][0x380] ;  /* 0x0000e000ff047b82 */ /* 0x000e240000000a00 */
[----:B0-----:R-:W-:-:S05]  /*0d00*/  IMAD.WIDE.U32 R4, R3, 0x4, R4 ;  /* 0x0000000403047825 */ /* 0x001fca00078e0004 */
[----:B-1-3--:R-:W2:Y:S01]  /*0d10*/  LDG.E R6, desc[UR36][R4.64] ;  /* 0x0000002404067981 */ /* 0x00aea2000c1e1900 */
        /* <DEDUP_REMOVED lines=21> */
[----:B------:R-:W-:Y:S02]  /*0e70*/  ISETP.NE.AND P1, PT, R0, 0x1, PT ;  /* 0x000000010000780c */ /* 0x000fe40003f25270 */
[----:B------:R-:W-:-:S11]  /*0e80*/  IADD3 R0, PT, PT, R13, 0x1, RZ ;  /* 0x000000010d007810 */ /* 0x000fd60007ffe0ff */
[----:B------:R-:W-:-:S05]  /*0e90*/  @P1 IMAD.MOV R0, RZ, RZ, R13 ;  /* 0x000000ffff001224 */ /* 0x000fca00078e020d */
[----:B------:R0:W-:Y:S02]  /*0ea0*/  ST.E desc[UR36][R6.64+0xc], R0 ;  /* 0x00000c0006007985 */ /* 0x0001e4000c101924 */
.L_x_6:
[----:B------:R-:W-:Y:S05]  /*0eb0*/  @!P0 BRA `(.L_x_4) ;  /* 0x0000000000608947 */ /* 0x000fea0003800000 */
[----:B01-3--:R-:W0:Y:S01]  /*0ec0*/  LDC.64 R6, c[0x0][0x380] ;  /* 0x0000e000ff067b82 */ /* 0x00be220000000a00 */
[----:B------:R-:W-:-:S04]  /*0ed0*/  IMAD.WIDE.U32 R4, R3, 0x4, R16 ;  /* 0x0000000403047825 */ /* 0x000fc800078e0010 */
[----:B------:R-:W-:Y:S02]  /*0ee0*/  IMAD.MOV.U32 R9, RZ, RZ, R4 ;  /* 0x000000ffff097224 */ /* 0x000fe400078e0004 */
[----:B------:R-:W-:Y:S02]  /*0ef0*/  IMAD.MOV.U32 R10, RZ, RZ, R5 ;  /* 0x000000ffff0a7224 */ /* 0x000fe400078e0005 */
[----:B------:R-:W-:Y:S02]  /*0f00*/  IMAD.MOV R8, RZ, RZ, -R8 ;  /* 0x000000ffff087224 */ /* 0x000fe400078e0a08 */
[----:B0-----:R-:W-:-:S07]  /*0f10*/  IMAD.WIDE.U32 R6, R3, 0x4, R6 ;  /* 0x0000000403067825 */ /* 0x001fce00078e0006 */
.L_x_7:
[----:B--2---:R-:W-:Y:S01]  /*0f20*/  IMAD.MOV.U32 R4, RZ, RZ, R6 ;  /* 0x000000ffff047224 */ /* 0x004fe200078e0006 */
[----:B------:R-:W-:-:S05]  /*0f30*/  MOV R5, R7 ;  /* 0x0000000700057202 */ /* 0x000fca0000000f00 */
[----:B------:R0:W2:Y:S01]  /*0f40*/  LDG.E R3, desc[UR36][R4.64] ;  /* 0x0000002404037981 */ /* 0x0000a2000c1e1900 */
[----:B------:R-:W-:Y:S01]  /*0f50*/  VIADD R8, R8, 0x1 ;  /* 0x0000000108087836 */ /* 0x000fe20000000000 */
[----:B------:R-:W-:-:S05]  /*0f60*/  IADD3 R6, P2, PT, R6, 0x4, RZ ;  /* 0x0000000406067810 */ /* 0x000fca0007f5e0ff */
[----:B------:R-:W-:Y:S02]  /*0f70*/  IMAD.X R7, RZ, RZ, R7, P2 ;  /* 0x000000ffff077224 */ /* 0x000fe400010e0607 */
[----:B0-----:R-:W-:Y:S01]  /*0f80*/  IMAD.MOV.U32 R4, RZ, RZ, R9 ;  /* 0x000000ffff047224 */ /* 0x001fe200078e0009 */
[----:B------:R-:W-:Y:S01]  /*0f90*/  IADD3 R9, P1, PT, R9, 0x4, RZ ;  /* 0x0000000409097810 */ /* 0x000fe20007f3e0ff */
[----:B------:R-:W-:-:S03]  /*0fa0*/  IMAD.MOV.U32 R5, RZ, RZ, R10 ;  /* 0x000000ffff057224 */ /* 0x000fc600078e000a */
[----:B------:R-:W-:Y:S02]  /*0fb0*/  IADD3.X R10, PT, PT, RZ, R10, RZ, P1, !PT ;  /* 0x0000000aff0a7210 */ /* 0x000fe40000ffe4ff */
[----:B--2---:R-:W-:-:S04]  /*0fc0*/  LOP3.LUT R3, R3, 0x80000001, RZ, 0xc0, !PT ;  /* 0x8000000103037812 */ /* 0x004fc800078ec0ff */
[----:B------:R-:W-:Y:S01]  /*0fd0*/  ISETP.NE.AND P0, PT, R3, 0x1, PT ;  /* 0x000000010300780c */ /* 0x000fe20003f05270 */
[----:B------:R-:W-:-:S12]  /*0fe0*/  VIADD R3, R0, 0x1 ;  /* 0x0000000100037836 */ /* 0x000fd80000000000 */
[----:B------:R-:W-:Y:S01]  /*0ff0*/  @P0 IMAD.MOV R3, RZ, RZ, R0 ;  /* 0x000000ffff030224 */ /* 0x000fe200078e0200 */
[----:B------:R-:W-:-:S03]  /*1000*/  ISETP.NE.AND P0, PT, R8, RZ, PT ;  /* 0x000000ff0800720c */ /* 0x000fc60003f05270 */
[----:B------:R-:W-:Y:S01]  /*1010*/  IMAD.MOV.U32 R0, RZ, RZ, R3 ;  /* 0x000000ffff007224 */ /* 0x000fe200078e0003 */
[----:B------:R2:W-:Y:S09]  /*1020*/  ST.E desc[UR36][R4.64], R3 ;  /* 0x0000000304007985 */ /* 0x0005f2000c101924 */
[----:B------:R-:W-:Y:S05]  /*1030*/  @P0 BRA `(.L_x_7) ;  /* 0xfffffffc00b80947 */ /* 0x000fea000383ffff */
.L_x_4:
[----:B------:R-:W-:Y:S05]  /*1040*/  BSYNC.RECONVERGENT B0 ;  /* 0x0000000000007941 */ /* 0x000fea0003800200 */
.L_x_1:
[----:B01-3--:R-:W0:Y:S01]  /*1050*/  LDC.64 R6, c[0x0][0x398] ;  /* 0x0000e600ff067b82 */ /* 0x00be220000000a00 */
[----:B--2---:R-:W-:Y:S01]  /*1060*/  MOV R3, 0x0 ;  /* 0x0000000000037802 */ /* 0x004fe20000000f00 */
[----:B------:R-:W-:-:S06]  /*1070*/  IMAD.WIDE.U32 R4, R0, 0x4, RZ ;  /* 0x0000000400047825 */ /* 0x000fcc00078e00ff */
[----:B------:R1:W2:Y:S01]  /*1080*/  LDC.64 R8, c[0x4][R3] ;  /* 0x0100000003087b82 */ /* 0x0002a20000000a00 */
[----:B0-----:R1:W-:Y:S02]  /*1090*/  STG.E desc[UR36][R6.64], R0 ;  /* 0x0000000006007986 */ /* 0x0013e4000c101924 */
[----:B------:R-:W-:-:S07]  /*10a0*/  LEPC R20, `(.L_x_8) ;  /* 0x000000001014794e */ /* 0x000fce0000000000 */
[----:B-12---:R-:W-:Y:S05]  /*10b0*/  CALL.ABS.NOINC R8 ;  /* 0x0000000008007343 */ /* 0x006fea0003c00000 */
.L_x_8:
[----:B------:R-:W0:Y:S08]  /*10c0*/  LDC.64 R8, c[0x0][0x390] ;  /* 0x0000e400ff087b82 */ /* 0x000e300000000a00 */
[----:B------:R-:W1:Y:S01]  /*10d0*/  LDC.64 R6, c[0x0][0x388] ;  /* 0x0000e200ff067b82 */ /* 0x000e620000000a00 */
[----:B0-----:R0:W-:Y:S04]  /*10e0*/  STG.E.64 desc[UR36][R8.64], R4 ;  /* 0x0000000408007986 */ /* 0x0011e8000c101b24 */
[----:B-1----:R-:W2:Y:S03]  /*10f0*/  LDG.E R11, desc[UR36][R6.64] ;  /* 0x00000024060b7981 */ /* 0x002ea6000c1e1900 */
[----:B------:R-:W1:Y:S01]  /*1100*/  LDC.64 R20, c[0x0][0x398] ;  /* 0x0000e600ff147b82 */ /* 0x000e620000000a00 */
[----:B--2---:R-:W-:-:S06]  /*1110*/  IMAD.WIDE R10, R11, 0x4, R16 ;  /* 0x000000040b0a7825 */ /* 0x004fcc00078e0210 */
[----:B------:R-:W1:Y:S04]  /*1120*/  LD.E R11, desc[UR36][R10.64+-0x4] ;  /* 0xfffffc240a0b7980 */ /* 0x000e68000c101900 */
[----:B-1----:R0:W-:Y:S04]  /*1130*/  STG.E desc[UR36][R20.64], R11 ;  /* 0x0000000b14007986 */ /* 0x0021e8000c101924 */
[----:B------:R-:W2:Y:S02]  /*1140*/  LD.E R0, desc[UR36][R16.64] ;  /* 0x0000002410007980 */ /* 0x000ea4000c101900 */
[----:B--2---:R-:W-:-:S13]  /*1150*/  ISETP.NE.AND P0, PT, R0, 0x1, PT ;  /* 0x000000010000780c */ /* 0x004fda0003f05270 */
[----:B------:R-:W1:Y:S01]  /*1160*/  @!P0 LDC.64 R14, c[0x0][0x380] ;  /* 0x0000e000ff0e8b82 */ /* 0x000e620000000a00 */
[----:B------:R-:W2:Y:S04]  /*1170*/  @!P0 LDG.E.64 R12, desc[UR36][R8.64] ;  /* 0x00000024080c8981 */ /* 0x000ea8000c1e1b00 */
[----:B-1----:R-:W2:Y:S04]  /*1180*/  @!P0 LDG.E R15, desc[UR36][R14.64] ;  /* 0x000000240e0f8981 */ /* 0x002ea8000c1e1900 */
[----:B--2---:R0:W-:Y:S04]  /*1190*/  @!P0 ST.E desc[UR36][R12.64], R15 ;  /* 0x0000000f0c008985 */ /* 0x0041e8000c101924 */
[----:B------:R-:W2:Y:S02]  /*11a0*/  LDG.E R6, desc[UR36][R6.64] ;  /* 0x0000002406067981 */ /* 0x000ea4000c1e1900 */
[----:B--2---:R-:W-:-:S13]  /*11b0*/  ISETP.GE.AND P0, PT, R6, 0x2, PT ;  /* 0x000000020600780c */ /* 0x004fda0003f06270 */
[----:B0-----:R-:W-:Y:S05]  /*11c0*/  @!P0 BRA `(.L_x_9) ;  /* 0x0000000000548947 */ /* 0x001fea0003800000 */
[----:B------:R-:W0:Y:S01]  /*11d0*/  LDC.64 R8, c[0x0][0x380] ;  /* 0x0000e000ff087b82 */ /* 0x000e220000000a00 */
[----:B------:R-:W-:Y:S01]  /*11e0*/  BSSY.RECONVERGENT B0, `(.L_x_9) ;  /* 0x0000013000007945 */ /* 0x000fe20003800200 */
[----:B------:R-:W-:Y:S02]  /*11f0*/  IMAD.MOV.U32 R10, RZ, RZ, R6 ;  /* 0x000000ffff0a7224 */ /* 0x000fe400078e0006 */
[----:B------:R-:W-:-:S07]  /*1200*/  IMAD.MOV.U32 R3, RZ, RZ, 0x1 ;  /* 0x00000001ff037424 */ /* 0x000fce00078e00ff */
.L_x_12:
[----:B-1----:R-:W-:-:S05]  /*1210*/  IMAD.WIDE.U32 R4, R3, 0x4, R16 ;  /* 0x0000000403047825 */ /* 0x002fca00078e0010 */
[----:B------:R-:W2:Y:S04]  /*1220*/  LD.E R7, desc[UR36][R4.64] ;  /* 0x0000002404077980 */ /* 0x000ea8000c101900 */
[----:B------:R-:W2:Y:S01]  /*1230*/  LD.E R0, desc[UR36][R4.64+-0x4] ;  /* 0xfffffc2404007980 */ /* 0x000ea2000c101900 */
[----:B------:R-:W-:Y:S01]  /*1240*/  BSSY.RECONVERGENT B1, `(.L_x_10) ;  /* 0x0000009000017945 */ /* 0x000fe20003800200 */
[----:B--2---:R-:W-:-:S13]  /*1250*/  ISETP.NE.AND P0, PT, R7, R0, PT ;  /* 0x000000000700720c */ /* 0x004fda0003f05270 */
[----:B------:R-:W-:Y:S05]  /*1260*/  @!P0 BRA `(.L_x_11) ;  /* 0x0000000000188947 */ /* 0x000fea0003800000 */
[----:B0-----:R-:W-:-:S06]  /*1270*/  IMAD.WIDE.U32 R4, R3, 0x4, R8 ;  /* 0x0000000403047825 */ /* 0x001fcc00078e0008 */
[----:B------:R-:W2:Y:S01]  /*1280*/  LDG.E R5, desc[UR36][R4.64] ;  /* 0x0000002404057981 */ /* 0x000ea2000c1e1900 */
[----:B------:R-:W0:Y:S01]  /*1290*/  LDC.64 R10, c[0x0][0x388] ;  /* 0x0000e200ff0a7b82 */ /* 0x000e220000000a00 */
[----:B------:R-:W-:-:S05]  /*12a0*/  IMAD.WIDE R6, R7, 0x4, R8 ;  /* 0x0000000407067825 */ /* 0x000fca00078e0208 */
[----:B--2---:R1:W-:Y:S04]  /*12b0*/  STG.E desc[UR36][R6.64+-0x4], R5 ;  /* 0xfffffc0506007986 */ /* 0x0043e8000c101924 */
[----:B0-----:R1:W5:Y:S02]  /*12c0*/  LDG.E R10, desc[UR36][R10.64] ;  /* 0x000000240a0a7981 */ /* 0x001364000c1e1900 */
.L_x_11:
[----:B------:R-:W-:Y:S05]  /*12d0*/  BSYNC.RECONVERGENT B1 ;  /* 0x0000000000017941 */ /* 0x000fea0003800200 */
.L_x_10:
[----:B------:R-:W-:-:S05]  /*12e0*/  VIADD R3, R3, 0x1 ;  /* 0x0000000103037836 */ /* 0x000fca0000000000 */
[----:B-----5:R-:W-:-:S13]  /*12f0*/  ISETP.GE.AND P0, PT, R3, R10, PT ;  /* 0x0000000a0300720c */ /* 0x020fda0003f06270 */
[----:B------:R-:W-:Y:S05]  /*1300*/  @!P0 BRA `(.L_x_12) ;  /* 0xfffffffc00c08947 */ /* 0x000fea000383ffff */
[----:B------:R-:W-:Y:S05]  /*1310*/  BSYNC.RECONVERGENT B0 ;  /* 0x0000000000007941 */ /* 0x000fea0003800200 */
.L_x_9:
[----:B-1----:R-:W1:Y:S02]  /*1320*/  LDC.64 R4, c[0x0][0x398] ;  /* 0x0000e600ff047b82 */ /* 0x002e640000000a00 */
[----:B-1----:R-:W2:Y:S02]  /*1330*/  LDG.E R4, desc[UR36][R4.64] ;  /* 0x0000002404047981 */ /* 0x002ea4000c1e1900 */
[----:B--2---:R-:W-:-:S13]  /*1340*/  ISETP.GE.AND P0, PT, R4, 0x1, PT ;  /* 0x000000010400780c */ /* 0x004fda0003f06270 */
[----:B------:R-:W-:Y:S05]  /*1350*/  @!P0 BRA `(.L_x_13) ;  /* 0x0000000000548947 */ /* 0x000fea0003800000 */
[----:B------:R-:W-:Y:S01]  /*1360*/  BSSY.RECONVERGENT B6, `(.L_x_13) ;  /* 0x0000014000067945 */ /* 0x000fe20003800200 */
[----:B------:R-:W-:-:S07]  /*1370*/  IMAD.MOV.U32 R19, RZ, RZ, RZ ;  /* 0x000000ffff137224 */ /* 0x000fce00078e00ff */
.L_x_15:
[----:B0-----:R-:W0:Y:S01]  /*1380*/  LDC.64 R8, c[0x0][0x380] ;  /* 0x0000e000ff087b82 */ /* 0x001e220000000a00 */
[----:B------:R-:W-:Y:S01]  /*1390*/  MOV R0, 0x8 ;  /* 0x0000000800007802 */ /* 0x000fe20000000f00 */
[----:B------:R-:W1:Y:S01]  /*13a0*/  LDCU.64 UR4, c[0x4][0x18] ;  /* 0x01000300ff0477ac */ /* 0x000e620008000a00 */
[----:B0-----:R-:W-:-:S06]  /*13b0*/  IMAD.WIDE.U32 R8, R19, 0x4, R8 ;  /* 0x0000000413087825 */ /* 0x001fcc00078e0008 */
[----:B------:R-:W2:Y:S01]  /*13c0*/  LDG.E R8, desc[UR36][R8.64] ;  /* 0x0000002408087981 */ /* 0x000ea2000c1e1900 */
[----:B------:R0:W3:Y:S01]  /*13d0*/  LDC.64 R10, c[0x4][R0] ;  /* 0x01000000000a7b82 */ /* 0x0000e20000000a00 */
[----:B-1----:R-:W-:Y:S01]  /*13e0*/  IMAD.U32 R4, RZ, RZ, UR4 ;  /* 0x00000004ff047e24 */ /* 0x002fe2000f8e00ff */
[----:B------:R-:W-:Y:S01]  /*13f0*/  MOV R5, UR5 ;  /* 0x0000000500057c02 */ /* 0x000fe20008000f00 */
[----:B------:R-:W-:Y:S02]  /*1400*/  IMAD.MOV.U32 R6, RZ, RZ, R2 ;  /* 0x000000ffff067224 */ /* 0x000fe400078e0002 */
[----:B------:R-:W-:Y:S01]  /*1410*/  IMAD.MOV.U32 R7, RZ, RZ, R18 ;  /* 0x000000ffff077224 */ /* 0x000fe200078e0012 */
[----:B--23--:R0:W-:Y:S06]  /*1420*/  STL [R1], R8 ;  /* 0x0000000801007387 */ /* 0x00c1ec0000100800 */
[----:B------:R-:W-:-:S07]  /*1430*/  LEPC R20, `(.L_x_14) ;  /* 0x000000001014794e */ /* 0x000fce0000000000 */
[----:B0-----:R-:W-:Y:S05]  /*1440*/  CALL.ABS.NOINC R10 ;  /* 0x000000000a007343 */ /* 0x001fea0003c00000 */
.L_x_14:
[----:B------:R-:W0:Y:S02]  /*1450*/  LDC.64 R4, c[0x0][0x398] ;  /* 0x0000e600ff047b82 */ /* 0x000e240000000a00 */
[----:B0-----:R-:W2:Y:S01]  /*1460*/  LDG.E R4, desc[UR36][R4.64] ;  /* 0x0000002404047981 */ /* 0x001ea2000c1e1900 */
[----:B------:R-:W-:-:S05]  /*1470*/  VIADD R19, R19, 0x1 ;  /* 0x0000000113137836 */ /* 0x000fca0000000000 */
[----:B--2---:R-:W-:-:S13]  /*1480*/  ISETP.GE.AND P0, PT, R19, R4, PT ;  /* 0x000000041300720c */ /* 0x004fda0003f06270 */
[----:B------:R-:W-:Y:S05]  /*1490*/  @!P0 BRA `(.L_x_15) ;  /* 0xfffffffc00b88947 */ /* 0x000fea000383ffff */
[----:B------:R-:W-:Y:S05]  /*14a0*/  BSYNC.RECONVERGENT B6 ;  /* 0x0000000000067941 */ /* 0x000fea0003800200 */
.L_x_13:
[----:B------:R-:W-:Y:S01]  /*14b0*/  MOV R0, 0x10 ;  /* 0x0000001000007802 */ /* 0x000fe20000000f00 */
[----:B------:R-:W-:Y:S02]  /*14c0*/  IMAD.MOV.U32 R4, RZ, RZ, R16 ;  /* 0x000000ffff047224 */ /* 0x000fe400078e0010 */
[----:B------:R-:W-:Y:S01]  /*14d0*/  IMAD.MOV.U32 R5, RZ, RZ, R17 ;  /* 0x000000ffff057224 */ /* 0x000fe200078e0011 */
[----:B------:R1:W2:Y:S06]  /*14e0*/  LDC.64 R2, c[0x4][R0] ;  /* 0x0100000000027b82 */ /* 0x0002ac0000000a00 */
[----:B------:R-:W-:-:S07]  /*14f0*/  LEPC R20, `(.L_x_16) ;  /* 0x000000001014794e */ /* 0x000fce0000000000 */
[----:B012---:R-:W-:Y:S05]  /*1500*/  CALL.ABS.NOINC R2 ;  /* 0x0000000002007343 */ /* 0x007fea0003c00000 */
.L_x_16:
[----:B------:R-:W-:Y:S05]  /*1510*/  EXIT ;  /* 0x000000000000794d */ /* 0x000fea0003800000 */
.L_x_17:
[----:B------:R-:W-:-:S00]  /*1520*/  BRA `(.L_x_17) ;  /* 0xfffffffc00fc7947 */ /* 0x000fc0000383ffff */
[----:B------:R-:W-:-:S00]  /*1530*/  NOP ;  /* 0x0000000000007918 */ /* 0x000fc00000000000 */
        /* <DEDUP_REMOVED lines=12> */
.L_x_18:


//--------------------- .nv.global.init           --------------------------
	.section	.nv.global.init,"aw",@progbits
.nv.global.init:
	.type		$str,@object
	.size		$str,(.L_0 - $str)
$str:
        /*0000*/ 	.byte	0x25, 0x64, 0x0a, 0x00
.L_0:


//--------------------- .nv.shared.reserved.0     --------------------------
	.section	.nv.shared.reserved.0,"aw",@nobits
	.weak		__nv_reservedSMEM_offset_0_alias
	.size		__nv_reservedSMEM_offset_0_alias, 0, 64
	.other		__nv_reservedSMEM_offset_0_alias,@"STO_CUDA_RESERVED_SHARED STV_DEFAULT"
__nv_reservedSMEM_offset_0_alias:
	.zero		0
	.zero		64


//--------------------- .nv.constant0._Z6driverPiS_PS_S_ --------------------------
	.section	.nv.constant0._Z6driverPiS_PS_S_,"a",@progbits
	.sectionflags	@""
	.align	4
.nv.constant0._Z6driverPiS_PS_S_:
	.zero		928


//--------------------- SYMBOLS --------------------------

	.type		.nv.reservedSmem.offset0,@object
	.size		.nv.reservedSmem.offset0,0x4
	.type		malloc,@function
	.type		vprintf,@function
	.type		free,@function
